	.headerflags	@"EF_CUDA_TEXMODE_UNIFIED EF_CUDA_64BIT_ADDRESS EF_CUDA_ACCELERATORS EF_CUDA_SM90 EF_CUDA_VIRTUAL_SM(EF_CUDA_SM90)"
	.elftype	@"ET_EXEC"


//--------------------- .nv.info                  --------------------------
	.section	.nv.info,"",@"SHT_CUDA_INFO"
	.align	4


	//----- nvinfo : EIATTR_REGCOUNT
	.align		4
        /*0000*/ 	.byte	0x04, 0x2f
        /*0002*/ 	.short	(.L_3 - .L_2)
	.align		4
.L_2:
        /*0004*/ 	.word	index@(triton_poi_fused__native_batch_norm_legit_no_training_relu_5)
        /*0008*/ 	.word	0x00000030


	//----- nvinfo : EIATTR_MIN_STACK_SIZE
	.align		4
.L_3:
        /*000c*/ 	.byte	0x04, 0x12
        /*000e*/ 	.short	(.L_5 - .L_4)
	.align		4
.L_4:
        /*0010*/ 	.word	index@(triton_poi_fused__native_batch_norm_legit_no_training_relu_5)
        /*0014*/ 	.word	0x00000000


	//----- nvinfo : EIATTR_FRAME_SIZE
	.align		4
.L_5:
        /*0018*/ 	.byte	0x04, 0x11
        /*001a*/ 	.short	(.L_7 - .L_6)
	.align		4
.L_6:
        /*001c*/ 	.word	index@(triton_poi_fused__native_batch_norm_legit_no_training_relu_5)
        /*0020*/ 	.word	0x00000000


	//----- nvinfo : EIATTR_MIN_STACK_SIZE
	.align		4
.L_7:
        /*0024*/ 	.byte	0x04, 0x12
        /*0026*/ 	.short	(.L_9 - .L_8)
	.align		4
.L_8:
        /*0028*/ 	.word	index@(triton_poi_fused__native_batch_norm_legit_no_training_relu_5)
        /*002c*/ 	.word	0x00000000
.L_9:


//--------------------- .nv.info.triton_poi_fused__native_batch_norm_legit_no_training_relu_5 --------------------------
	.section	.nv.info.triton_poi_fused__native_batch_norm_legit_no_training_relu_5,"",@"SHT_CUDA_INFO"
	.sectionflags	@""
	.align	4


	//----- nvinfo : EIATTR_CUDA_API_VERSION
	.align		4
        /*0000*/ 	.byte	0x04, 0x37
        /*0002*/ 	.short	(.L_11 - .L_10)
.L_10:
        /*0004*/ 	.word	0x0000007c


	//----- nvinfo : EIATTR_KPARAM_INFO
	.align		4
.L_11:
        /*0008*/ 	.byte	0x04, 0x17
        /*000a*/ 	.short	(.L_13 - .L_12)
.L_12:
        /*000c*/ 	.word	0x00000000
        /*0010*/ 	.short	0x0006
        /*0012*/ 	.short	0x0030
        /*0014*/ 	.byte	0x00, 0xf0, 0x11, 0x00


	//----- nvinfo : EIATTR_KPARAM_INFO
	.align		4
.L_13:
        /*0018*/ 	.byte	0x04, 0x17
        /*001a*/ 	.short	(.L_15 - .L_14)
.L_14:
        /*001c*/ 	.word	0x00000000
        /*0020*/ 	.short	0x0005
        /*0022*/ 	.short	0x0028
        /*0024*/ 	.byte	0x00, 0xf4, 0x21, 0x00


	//----- nvinfo : EIATTR_KPARAM_INFO
	.align		4
.L_15:
        /*0028*/ 	.byte	0x04, 0x17
        /*002a*/ 	.short	(.L_17 - .L_16)
.L_16:
        /*002c*/ 	.word	0x00000000
        /*0030*/ 	.short	0x0004
        /*0032*/ 	.short	0x0020
        /*0034*/ 	.byte	0x00, 0xf4, 0x21, 0x00


	//----- nvinfo : EIATTR_KPARAM_INFO
	.align		4
.L_17:
        /*0038*/ 	.byte	0x04, 0x17
        /*003a*/ 	.short	(.L_19 - .L_18)
.L_18:
        /*003c*/ 	.word	0x00000000
        /*0040*/ 	.short	0x0003
        /*0042*/ 	.short	0x0018
        /*0044*/ 	.byte	0x00, 0xf4, 0x21, 0x00


	//----- nvinfo : EIATTR_KPARAM_INFO
	.align		4
.L_19:
        /*0048*/ 	.byte	0x04, 0x17
        /*004a*/ 	.short	(.L_21 - .L_20)
.L_20:
        /*004c*/ 	.word	0x00000000
        /*0050*/ 	.short	0x0002
        /*0052*/ 	.short	0x0010
        /*0054*/ 	.byte	0x00, 0xf4, 0x21, 0x00


	//----- nvinfo : EIATTR_KPARAM_INFO
	.align		4
.L_21:
        /*0058*/ 	.byte	0x04, 0x17
        /*005a*/ 	.short	(.L_23 - .L_22)
.L_22:
        /*005c*/ 	.word	0x00000000
        /*0060*/ 	.short	0x0001
        /*0062*/ 	.short	0x0008
        /*0064*/ 	.byte	0x00, 0xf4, 0x21, 0x00


	//----- nvinfo : EIATTR_KPARAM_INFO
	.align		4
.L_23:
        /*0068*/ 	.byte	0x04, 0x17
        /*006a*/ 	.short	(.L_25 - .L_24)
.L_24:
        /*006c*/ 	.word	0x00000000
        /*0070*/ 	.short	0x0000
        /*0072*/ 	.short	0x0000
        /*0074*/ 	.byte	0x00, 0xf4, 0x21, 0x00


	//----- nvinfo : EIATTR_SPARSE_MMA_MASK
	.align		4
.L_25:
        /*0078*/ 	.byte	0x03, 0x50
        /*007a*/ 	.short	0x0000


	//----- nvinfo : EIATTR_MAXREG_COUNT
	.align		4
        /*007c*/ 	.byte	0x03, 0x1b
        /*007e*/ 	.short	0x00ff


	//----- nvinfo : EIATTR_EXIT_INSTR_OFFSETS
	.align		4
        /*0080*/ 	.byte	0x04, 0x1c
        /*0082*/ 	.short	(.L_27 - .L_26)


	//   ....[0]....
.L_26:
        /*0084*/ 	.word	0x00000dc0


	//   ....[1]....
        /*0088*/ 	.word	0x00000de0


	//----- nvinfo : EIATTR_REQNTID
	.align		4
.L_27:
        /*008c*/ 	.byte	0x04, 0x10
        /*008e*/ 	.short	(.L_29 - .L_28)
.L_28:
        /*0090*/ 	.word	0x00000080
        /*0094*/ 	.word	0x00000001
        /*0098*/ 	.word	0x00000001


	//----- nvinfo : EIATTR_CBANK_PARAM_SIZE
	.align		4
.L_29:
        /*009c*/ 	.byte	0x03, 0x19
        /*009e*/ 	.short	0x0034


	//----- nvinfo : EIATTR_PARAM_CBANK
	.align		4
        /*00a0*/ 	.byte	0x04, 0x0a
        /*00a2*/ 	.short	(.L_31 - .L_30)
	.align		4
.L_30:
        /*00a4*/ 	.word	index@(.nv.constant0.triton_poi_fused__native_batch_norm_legit_no_training_relu_5)
        /*00a8*/ 	.short	0x0210
        /*00aa*/ 	.short	0x0034


	//----- nvinfo : EIATTR_SW_WAR
	.align		4
.L_31:
        /*00ac*/ 	.byte	0x04, 0x36
        /*00ae*/ 	.short	(.L_33 - .L_32)
.L_32:
        /*00b0*/ 	.word	0x00000008
.L_33:


//--------------------- .nv.callgraph             --------------------------
	.section	.nv.callgraph,"",@"SHT_CUDA_CALLGRAPH"
	.align	4
	.sectionentsize	8
	.align		4
        /*0000*/ 	.word	0x00000000
	.align		4
        /*0004*/ 	.word	0xffffffff
	.align		4
        /*0008*/ 	.word	0x00000000
	.align		4
        /*000c*/ 	.word	0xfffffffe
	.align		4
        /*0010*/ 	.word	0x00000000
	.align		4
        /*0014*/ 	.word	0xfffffffd
	.align		4
        /*0018*/ 	.word	0x00000000
	.align		4
        /*001c*/ 	.word	0xfffffffc


//--------------------- .nv.constant4             --------------------------
	.section	.nv.constant4,"a",@progbits
	.align	8
	.align		8
.nv.constant4:
        /*0000*/ 	.dword	_$_str
	.align		8
        /*0008*/ 	.dword	_$_str_$_2


//--------------------- .text.triton_poi_fused__native_batch_norm_legit_no_training_relu_5 --------------------------
	.section	.text.triton_poi_fused__native_batch_norm_legit_no_training_relu_5,"ax",@progbits
	.align	128
        .global         triton_poi_fused__native_batch_norm_legit_no_training_relu_5
        .type           triton_poi_fused__native_batch_norm_legit_no_training_relu_5,@function
        .size           triton_poi_fused__native_batch_norm_legit_no_training_relu_5,(.L_x_1 - triton_poi_fused__native_batch_norm_legit_no_training_relu_5)
        .other          triton_poi_fused__native_batch_norm_legit_no_training_relu_5,@"STO_CUDA_ENTRY STV_DEFAULT"
triton_poi_fused__native_batch_norm_legit_no_training_relu_5:
.text.triton_poi_fused__native_batch_norm_legit_no_training_relu_5:
[----:B------:R-:W0:Y:S01]  /*0000*/  LDC R1, c[0x0][0x28] ;  /* 0x00000a00ff017b82 */ /* 0x000e220000000800 */
[----:B------:R-:W1:Y:S01]  /*0010*/  S2R R0, SR_TID.X ;  /* 0x0000000000007919 */ /* 0x000e620000002100 */
[----:B------:R-:W-:-:S06]  /*0020*/  HFMA2.MMA R28, -RZ, RZ, 0, 0 ;  /* 0x00000000ff1c7435 */ /* 0x000fcc00000001ff */
[----:B------:R-:W2:Y:S01]  /*0030*/  LDC.64 R6, c[0x0][0x220] ;  /* 0x00008800ff067b82 */ /* 0x000ea20000000a00 */
[----:B------:R-:W-:Y:S01]  /*0040*/  ULDC.64 UR4, c[0x0][0x208] ;  /* 0x0000820000047ab9 */ /* 0x000fe20000000a00 */
[----:B------:R-:W3:Y:S01]  /*0050*/  S2R R29, SR_CTAID.X ;  /* 0x00000000001d7919 */ /* 0x000ee20000002500 */
[----:B------:R-:W-:Y:S01]  /*0060*/  MOV R34, RZ ;  /* 0x000000ff00227202 */ /* 0x000fe20000000f00 */
[----:B------:R-:W-:Y:S01]  /*0070*/  HFMA2.MMA R4, -RZ, RZ, 0, 0 ;  /* 0x00000000ff047435 */ /* 0x000fe200000001ff */
[----:B------:R-:W-:Y:S02]  /*0080*/  CS2R R40, SRZ ;  /* 0x0000000000287805 */ /* 0x000fe4000001ff00 */
[----:B------:R-:W-:Y:S02]  /*0090*/  CS2R R38, SRZ ;  /* 0x0000000000267805 */ /* 0x000fe4000001ff00 */
[----:B------:R-:W-:Y:S01]  /*00a0*/  CS2R R18, SRZ ;  /* 0x0000000000127805 */ /* 0x000fe2000001ff00 */
[----:B------:R-:W4:Y:S08]  /*00b0*/  LDC.64 R26, c[0x0][0x210] ;  /* 0x00008400ff1a7b82 */ /* 0x000f300000000a00 */
[----:B------:R-:W5:Y:S01]  /*00c0*/  LDC.64 R36, c[0x0][0x218] ;  /* 0x00008600ff247b82 */ /* 0x000f620000000a00 */
[----:B------:R-:W-:-:S02]  /*00d0*/  CS2R R12, SRZ ;  /* 0x00000000000c7805 */ /* 0x000fc4000001ff00 */
[----:B------:R-:W-:Y:S01]  /*00e0*/  CS2R R14, SRZ ;  /* 0x00000000000e7805 */ /* 0x000fe2000001ff00 */
[----:B------:R-:W-:Y:S01]  /*00f0*/  HFMA2.MMA R31, -RZ, RZ, 0, 0 ;  /* 0x00000000ff1f7435 */ /* 0x000fe200000001ff */
[----:B------:R-:W-:-:S03]  /*0100*/  MOV R32, RZ ;  /* 0x000000ff00207202 */ /* 0x000fc60000000f00 */
[----:B------:R-:W4:Y:S01]  /*0110*/  LDC.64 R16, c[0x0][0x230] ;  /* 0x00008c00ff107b82 */ /* 0x000f220000000a00 */
[----:B-1----:R-:W-:-:S04]  /*0120*/  SHF.L.U32 R0, R0, 0x2, RZ ;  /* 0x0000000200007819 */ /* 0x002fc800000006ff */
[----:B------:R-:W-:-:S04]  /*0130*/  LOP3.LUT R0, R0, 0x1fc, RZ, 0xc0, !PT ;  /* 0x000001fc00007812 */ /* 0x000fc800078ec0ff */
[----:B---3--:R-:W-:-:S04]  /*0140*/  LEA R29, R29, R0, 0xa ;  /* 0x000000001d1d7211 */ /* 0x008fc800078e50ff */
[C---:B------:R-:W-:Y:S01]  /*0150*/  ISETP.GE.AND P1, PT, R29.reuse, 0x38400, PT ;  /* 0x000384001d00780c */ /* 0x040fe20003f26270 */
[----:B------:R-:W-:-:S05]  /*0160*/  IMAD.HI R0, R29, -0x6e5d4c3b, R28 ;  /* 0x91a2b3c51d007827 */ /* 0x000fca00078e021c */
[----:B------:R-:W-:-:S04]  /*0170*/  SHF.R.U32.HI R3, RZ, 0x1f, R0 ;  /* 0x0000001fff037819 */ /* 0x000fc80000011600 */
[----:B------:R-:W-:-:S04]  /*0180*/  LEA.HI.SX32 R3, R0, R3, 0x17 ;  /* 0x0000000300037211 */ /* 0x000fc800078fbaff */
[----:B------:R-:W-:-:S04]  /*0190*/  LEA.HI R0, R3, R3, RZ, 0x6 ;  /* 0x0000000303007211 */ /* 0x000fc800078f30ff */
[----:B------:R-:W-:-:S04]  /*01a0*/  LOP3.LUT R0, R0, 0xffffffc0, RZ, 0xc0, !PT ;  /* 0xffffffc000007812 */ /* 0x000fc800078ec0ff */
[----:B------:R-:W-:Y:S01]  /*01b0*/  IADD3 R35, R3, -R0, RZ ;  /* 0x8000000003237210 */ /* 0x000fe20007ffe0ff */
[----:B------:R-:W-:-:S04]  /*01c0*/  IMAD.MOV.U32 R0, RZ, RZ, RZ ;  /* 0x000000ffff007224 */ /* 0x000fc800078e00ff */
[----:B--2---:R-:W-:-:S05]  /*01d0*/  IMAD.WIDE R2, R35, 0x4, R6 ;  /* 0x0000000423027825 */ /* 0x004fca00078e0206 */
[----:B------:R-:W2:Y:S04]  /*01e0*/  @!P1 LDG.E.EL R0, desc[UR4][R2.64] ;  /* 0x0000000402009981 */ /* 0x000ea8000c2e1900 */
[----:B------:R-:W3:Y:S01]  /*01f0*/  @!P1 LDG.E.EL R28, desc[UR4][R2.64] ;  /* 0x00000004021c9981 */ /* 0x000ee2000c2e1900 */
[----:B------:R-:W-:-:S03]  /*0200*/  IADD3 R5, R29, 0x200, RZ ;  /* 0x000002001d057810 */ /* 0x000fc60007ffe0ff */
[----:B------:R-:W3:Y:S02]  /*0210*/  @!P1 LDG.E.EL R34, desc[UR4][R2.64] ;  /* 0x0000000402229981 */ /* 0x000ee4000c2e1900 */
[C---:B------:R-:W-:Y:S02]  /*0220*/  IMAD.HI R4, R5.reuse, -0x6e5d4c3b, R4 ;  /* 0x91a2b3c505047827 */ /* 0x040fe400078e0204 */
[----:B------:R1:W3:Y:S01]  /*0230*/  @!P1 LDG.E.EL R40, desc[UR4][R2.64] ;  /* 0x0000000402289981 */ /* 0x0002e2000c2e1900 */
[----:B------:R-:W-:Y:S02]  /*0240*/  ISETP.GE.AND P0, PT, R5, 0x38400, PT ;  /* 0x000384000500780c */ /* 0x000fe40003f06270 */
[----:B------:R-:W-:-:S04]  /*0250*/  SHF.R.U32.HI R9, RZ, 0x1f, R4 ;  /* 0x0000001fff097819 */ /* 0x000fc80000011604 */
[----:B------:R-:W-:Y:S01]  /*0260*/  LEA.HI.SX32 R9, R4, R9, 0x17 ;  /* 0x0000000904097211 */ /* 0x000fe200078fbaff */
[----:B----4-:R-:W-:Y:S01]  /*0270*/  IMAD.WIDE R26, R29, 0x4, R26 ;  /* 0x000000041d1a7825 */ /* 0x010fe200078e021a */
[----:B-1----:R-:W1:Y:S02]  /*0280*/  LDC.64 R2, c[0x0][0x228] ;  /* 0x00008a00ff027b82 */ /* 0x002e640000000a00 */
[----:B------:R-:W-:Y:S02]  /*0290*/  LEA.HI R4, R9, R9, RZ, 0x6 ;  /* 0x0000000909047211 */ /* 0x000fe400078f30ff */
[----:B------:R-:W4:Y:S02]  /*02a0*/  @!P1 LDG.E.128 R12, desc[UR4][R26.64] ;  /* 0x000000041a0c9981 */ /* 0x000f24000c1e1d00 */
[----:B------:R-:W-:-:S05]  /*02b0*/  LOP3.LUT R4, R4, 0xffffffc0, RZ, 0xc0, !PT ;  /* 0xffffffc004047812 */ /* 0x000fca00078ec0ff */
[----:B------:R-:W-:-:S04]  /*02c0*/  IMAD.IADD R33, R9, 0x1, -R4 ;  /* 0x0000000109217824 */ /* 0x000fc800078e0a04 */
[----:B------:R-:W-:-:S05]  /*02d0*/  IMAD.WIDE R6, R33, 0x4, R6 ;  /* 0x0000000421067825 */ /* 0x000fca00078e0206 */
[----:B------:R-:W4:Y:S04]  /*02e0*/  @!P0 LDG.E.EL R41, desc[UR4][R6.64] ;  /* 0x0000000406298981 */ /* 0x000f28000c2e1900 */
[----:B------:R-:W4:Y:S04]  /*02f0*/  @!P0 LDG.E.EL R39, desc[UR4][R6.64] ;  /* 0x0000000406278981 */ /* 0x000f28000c2e1900 */
[----:B------:R-:W4:Y:S04]  /*0300*/  @!P0 LDG.E.EL R18, desc[UR4][R6.64] ;  /* 0x0000000406128981 */ /* 0x000f28000c2e1900 */
[----:B------:R1:W4:Y:S01]  /*0310*/  @!P0 LDG.E.EL R38, desc[UR4][R6.64] ;  /* 0x0000000406268981 */ /* 0x000322000c2e1900 */
[----:B-----5:R-:W-:-:S05]  /*0320*/  IMAD.WIDE R4, R35, 0x4, R36 ;  /* 0x0000000423047825 */ /* 0x020fca00078e0224 */
[----:B------:R-:W5:Y:S01]  /*0330*/  @!P1 LDG.E.EL R19, desc[UR4][R4.64] ;  /* 0x0000000404139981 */ /* 0x000f62000c2e1900 */
[----:B------:R-:W-:Y:S02]  /*0340*/  CS2R R24, SRZ ;  /* 0x0000000000187805 */ /* 0x000fe4000001ff00 */
[----:B------:R-:W-:Y:S02]  /*0350*/  CS2R R22, SRZ ;  /* 0x0000000000167805 */ /* 0x000fe4000001ff00 */
[----:B01----:R-:W-:Y:S01]  /*0360*/  CS2R R6, SRZ ;  /* 0x0000000000067805 */ /* 0x003fe2000001ff00 */
[----:B------:R-:W-:Y:S01]  /*0370*/  IMAD.WIDE R42, R35, 0x4, R2 ;  /* 0x00000004232a7825 */ /* 0x000fe200078e0202 */
[----:B------:R-:W5:Y:S01]  /*0380*/  @!P1 LDG.E.EL R32, desc[UR4][R4.64] ;  /* 0x0000000404209981 */ /* 0x000f62000c2e1900 */
[----:B------:R-:W-:-:S03]  /*0390*/  CS2R R8, SRZ ;  /* 0x0000000000087805 */ /* 0x000fc6000001ff00 */
[----:B------:R-:W5:Y:S01]  /*03a0*/  @!P1 LDG.E.EL R31, desc[UR4][R4.64] ;  /* 0x00000004041f9981 */ /* 0x000f62000c2e1900 */
[----:B------:R-:W-:-:S03]  /*03b0*/  IMAD.WIDE R44, R33, 0x4, R2 ;  /* 0x00000004212c7825 */ /* 0x000fc600078e0202 */
[----:B------:R0:W5:Y:S04]  /*03c0*/  @!P1 LDG.E.EL R6, desc[UR4][R4.64] ;  /* 0x0000000404069981 */ /* 0x000168000c2e1900 */
[----:B------:R-:W5:Y:S04]  /*03d0*/  @!P1 LDG.E.EL R24, desc[UR4][R42.64] ;  /* 0x000000042a189981 */ /* 0x000f68000c2e1900 */
[----:B------:R-:W5:Y:S01]  /*03e0*/  @!P1 LDG.E.EL R25, desc[UR4][R42.64] ;  /* 0x000000042a199981 */ /* 0x000f62000c2e1900 */
[----:B0-----:R-:W-:-:S03]  /*03f0*/  CS2R R4, SRZ ;  /* 0x0000000000047805 */ /* 0x001fc6000001ff00 */
[----:B------:R-:W5:Y:S04]  /*0400*/  @!P1 LDG.E.EL R22, desc[UR4][R42.64] ;  /* 0x000000042a169981 */ /* 0x000f68000c2e1900 */
[----:B------:R-:W5:Y:S01]  /*0410*/  @!P1 LDG.E.EL R23, desc[UR4][R42.64] ;  /* 0x000000042a179981 */ /* 0x000f62000c2e1900 */
[----:B------:R-:W-:Y:S02]  /*0420*/  CS2R R10, SRZ ;  /* 0x00000000000a7805 */ /* 0x000fe4000001ff00 */
[----:B------:R-:W-:Y:S01]  /*0430*/  CS2R R20, SRZ ;  /* 0x0000000000147805 */ /* 0x000fe2000001ff00 */
[----:B------:R-:W5:Y:S01]  /*0440*/  @!P0 LDG.E.EL R4, desc[UR4][R44.64] ;  /* 0x000000042c048981 */ /* 0x000f62000c2e1900 */
[----:B------:R-:W-:-:S03]  /*0450*/  IMAD.WIDE R36, R33, 0x4, R36 ;  /* 0x0000000421247825 */ /* 0x000fc600078e0224 */
[----:B------:R-:W5:Y:S04]  /*0460*/  @!P0 LDG.E.EL R5, desc[UR4][R44.64] ;  /* 0x000000042c058981 */ /* 0x000f68000c2e1900 */
[----:B------:R-:W5:Y:S04]  /*0470*/  @!P0 LDG.E.EL R7, desc[UR4][R44.64] ;  /* 0x000000042c078981 */ /* 0x000f68000c2e1900 */
[----:B------:R-:W5:Y:S04]  /*0480*/  @!P0 LDG.E.EL R8, desc[UR4][R44.64] ;  /* 0x000000042c088981 */ /* 0x000f68000c2e1900 */
[----:B------:R-:W5:Y:S04]  /*0490*/  @!P0 LDG.E.EL R9, desc[UR4][R36.64] ;  /* 0x0000000424098981 */ /* 0x000f68000c2e1900 */
[----:B------:R-:W5:Y:S04]  /*04a0*/  @!P0 LDG.E.EL R10, desc[UR4][R36.64] ;  /* 0x00000004240a8981 */ /* 0x000f68000c2e1900 */
[----:B------:R-:W5:Y:S04]  /*04b0*/  @!P0 LDG.E.EL R11, desc[UR4][R36.64] ;  /* 0x00000004240b8981 */ /* 0x000f68000c2e1900 */
[----:B------:R0:W5:Y:S02]  /*04c0*/  @!P0 LDG.E.EL R20, desc[UR4][R36.64] ;  /* 0x0000000424148981 */ /* 0x000164000c2e1900 */
[----:B0-----:R-:W-:Y:S01]  /*04d0*/  IMAD.WIDE R36, R35, 0x4, R16 ;  /* 0x0000000423247825 */ /* 0x001fe200078e0210 */
[----:B------:R-:W-:-:S03]  /*04e0*/  HFMA2.MMA R35, -RZ, RZ, 0, 0 ;  /* 0x00000000ff237435 */ /* 0x000fc600000001ff */
[----:B------:R-:W-:Y:S01]  /*04f0*/  IMAD.WIDE R16, R33, 0x4, R16 ;  /* 0x0000000421107825 */ /* 0x000fe200078e0210 */
[----:B------:R-:W-:Y:S01]  /*0500*/  CS2R R2, SRZ ;  /* 0x0000000000027805 */ /* 0x000fe2000001ff00 */
[----:B------:R-:W5:Y:S02]  /*0510*/  @!P1 LDG.E.EL R21, desc[UR4][R36.64] ;  /* 0x0000000424159981 */ /* 0x000f64000c2e1900 */
[----:B------:R-:W-:-:S03]  /*0520*/  IMAD.MOV.U32 R33, RZ, RZ, RZ ;  /* 0x000000ffff217224 */ /* 0x000fc600078e00ff */
[----:B------:R-:W5:Y:S04]  /*0530*/  @!P0 LDG.E.EL R35, desc[UR4][R16.64] ;  /* 0x0000000410238981 */ /* 0x000f68000c2e1900 */
[----:B------:R-:W5:Y:S04]  /*0540*/  @!P0 LDG.E.EL R33, desc[UR4][R16.64] ;  /* 0x0000000410218981 */ /* 0x000f68000c2e1900 */
[----:B------:R-:W5:Y:S04]  /*0550*/  @!P1 LDG.E.EL R2, desc[UR4][R36.64] ;  /* 0x0000000424029981 */ /* 0x000f68000c2e1900 */
[----:B------:R-:W5:Y:S01]  /*0560*/  @!P1 LDG.E.EL R3, desc[UR4][R36.64] ;  /* 0x0000000424039981 */ /* 0x000f62000c2e1900 */
[----:B--2---:R-:W-:-:S04]  /*0570*/  FADD R30, R0, 0.0010000000474974513054 ;  /* 0x3a83126f001e7421 */ /* 0x004fc80000000000 */
[----:B------:R0:W1:Y:S01]  /*0580*/  MUFU.SQRT R42, R30 ;  /* 0x0000001e002a7308 */ /* 0x0000620000002000 */
[----:B---3--:R-:W-:Y:S01]  /*0590*/  FADD R44, R28, 0.0010000000474974513054 ;  /* 0x3a83126f1c2c7421 */ /* 0x008fe20000000000 */
[----:B------:R-:W-:Y:S01]  /*05a0*/  FADD R34, R34, 0.0010000000474974513054 ;  /* 0x3a83126f22227421 */ /* 0x000fe20000000000 */
[----:B------:R-:W-:-:S05]  /*05b0*/  HFMA2.MMA R28, -RZ, RZ, 0, 0 ;  /* 0x00000000ff1c7435 */ /* 0x000fca00000001ff */
[----:B------:R-:W2:Y:S01]  /*05c0*/  MUFU.SQRT R43, R34 ;  /* 0x00000022002b7308 */ /* 0x000ea20000002000 */
[----:B0-----:R-:W-:Y:S02]  /*05d0*/  MOV R30, RZ ;  /* 0x000000ff001e7202 */ /* 0x001fe40000000f00 */
[----:B-1----:R-:W-:-:S05]  /*05e0*/  FSETP.GT.AND P3, PT, R42, 8.50705917302346158658e+37, PT ;  /* 0x7e8000002a00780b */ /* 0x002fca0003f64000 */
[----:B------:R-:W0:Y:S01]  /*05f0*/  MUFU.SQRT R44, R44 ;  /* 0x0000002c002c7308 */ /* 0x000e220000002000 */
[----:B------:R-:W3:Y:S04]  /*0600*/  @!P0 LDG.E.EL R28, desc[UR4][R16.64] ;  /* 0x00000004101c8981 */ /* 0x000ee8000c2e1900 */
[----:B------:R1:W3:Y:S01]  /*0610*/  @!P0 LDG.E.EL R30, desc[UR4][R16.64] ;  /* 0x00000004101e8981 */ /* 0x0002e2000c2e1900 */
[----:B--2---:R-:W-:Y:S02]  /*0620*/  FSETP.GT.AND P4, PT, R43, 8.50705917302346158658e+37, PT ;  /* 0x7e8000002b00780b */ /* 0x004fe40003f84000 */
[----:B------:R-:W-:Y:S02]  /*0630*/  FSETP.GEU.AND P6, PT, R42, 1.175494350822287508e-38, PT ;  /* 0x008000002a00780b */ /* 0x000fe40003fce000 */
[----:B-1----:R-:W-:-:S02]  /*0640*/  MOV R16, 0x3e800000 ;  /* 0x3e80000000107802 */ /* 0x002fc40000000f00 */
[----:B0-----:R-:W-:Y:S01]  /*0650*/  FSETP.GT.AND P5, PT, R44, 8.50705917302346158658e+37, PT ;  /* 0x7e8000002c00780b */ /* 0x001fe20003fa4000 */
[----:B------:R-:W-:Y:S01]  /*0660*/  @P3 FMUL R42, R42, 0.25 ;  /* 0x3e8000002a2a3820 */ /* 0x000fe20000400000 */
[----:B------:R-:W-:Y:S02]  /*0670*/  FSEL R34, R16, 1, P3 ;  /* 0x3f80000010227808 */ /* 0x000fe40001800000 */
[C---:B------:R-:W-:Y:S02]  /*0680*/  FSETP.GEU.AND P3, PT, R43.reuse, 1.175494350822287508e-38, PT ;  /* 0x008000002b00780b */ /* 0x040fe40003f6e000 */
[----:B------:R-:W-:Y:S01]  /*0690*/  FSETP.GEU.AND P2, PT, R44, 1.175494350822287508e-38, PT ;  /* 0x008000002c00780b */ /* 0x000fe20003f4e000 */
[----:B------:R-:W-:Y:S01]  /*06a0*/  FADD R40, R40, 0.0010000000474974513054 ;  /* 0x3a83126f28287421 */ /* 0x000fe20000000000 */
[----:B------:R-:W-:Y:S01]  /*06b0*/  @P4 FMUL R43, R43, 0.25 ;  /* 0x3e8000002b2b4820 */ /* 0x000fe20000400000 */
[----:B------:R-:W-:Y:S01]  /*06c0*/  MOV R0, RZ ;  /* 0x000000ff00007202 */ /* 0x000fe20000000f00 */
[----:B------:R-:W-:-:S03]  /*06d0*/  @!P6 FMUL R42, R42, 16777216 ;  /* 0x4b8000002a2ae820 */ /* 0x000fc60000400000 */
[----:B------:R-:W-:Y:S01]  /*06e0*/  @P5 FMUL R44, R44, 0.25 ;  /* 0x3e8000002c2c5820 */ /* 0x000fe20000400000 */
[----:B------:R-:W0:Y:S01]  /*06f0*/  MUFU.SQRT R40, R40 ;  /* 0x0000002800287308 */ /* 0x000e220000002000 */
[----:B------:R1:W2:Y:S02]  /*0700*/  @!P1 LDG.E.EL R0, desc[UR4][R36.64] ;  /* 0x0000000424009981 */ /* 0x0002a4000c2e1900 */
[----:B------:R-:W-:Y:S02]  /*0710*/  @!P3 FMUL R43, R43, 16777216 ;  /* 0x4b8000002b2bb820 */ /* 0x000fe40000400000 */
[----:B------:R-:W-:-:S03]  /*0720*/  @!P2 FMUL R44, R44, 16777216 ;  /* 0x4b8000002c2ca820 */ /* 0x000fc60000400000 */
[----:B------:R0:W0:Y:S01]  /*0730*/  MUFU.RCP R17, R42 ;  /* 0x0000002a00117308 */ /* 0x0000220000001000 */
[----:B----4-:R-:W-:-:S07]  /*0740*/  FADD R41, R41, 0.0010000000474974513054 ;  /* 0x3a83126f29297421 */ /* 0x010fce0000000000 */
[----:B-1----:R-:W1:Y:S01]  /*0750*/  MUFU.RCP R36, R44 ;  /* 0x0000002c00247308 */ /* 0x002e620000001000 */
[----:B------:R-:W-:-:S07]  /*0760*/  FSEL R37, R16, 1, P5 ;  /* 0x3f80000010257808 */ /* 0x000fce0002800000 */
[----:B------:R-:W4:Y:S01]  /*0770*/  MUFU.RCP R43, R43 ;  /* 0x0000002b002b7308 */ /* 0x000f220000001000 */
[----:B0-----:R-:W-:Y:S01]  /*0780*/  FSEL R42, R16, 1, P4 ;  /* 0x3f800000102a7808 */ /* 0x001fe20002000000 */
[----:B------:R-:W-:Y:S01]  /*0790*/  @!P6 FMUL R34, R34, 16777216 ;  /* 0x4b8000002222e820 */ /* 0x000fe20000400000 */
[----:B------:R-:W-:Y:S01]  /*07a0*/  @!P2 FMUL R37, R37, 16777216 ;  /* 0x4b8000002525a820 */ /* 0x000fe20000400000 */
[----:B------:R-:W-:-:S04]  /*07b0*/  FADD R39, R39, 0.0010000000474974513054 ;  /* 0x3a83126f27277421 */ /* 0x000fc80000000000 */
[----:B------:R0:W0:Y:S01]  /*07c0*/  MUFU.SQRT R45, R41 ;  /* 0x00000029002d7308 */ /* 0x0000220000002000 */
[----:B------:R-:W-:Y:S01]  /*07d0*/  FSETP.GT.AND P6, PT, R40, 8.50705917302346158658e+37, PT ;  /* 0x7e8000002800780b */ /* 0x000fe20003fc4000 */
[----:B------:R-:W-:Y:S01]  /*07e0*/  @!P3 FMUL R42, R42, 16777216 ;  /* 0x4b8000002a2ab820 */ /* 0x000fe20000400000 */
[----:B------:R-:W-:Y:S01]  /*07f0*/  FADD R18, R18, 0.0010000000474974513054 ;  /* 0x3a83126f12127421 */ /* 0x000fe20000000000 */
[----:B------:R-:W-:Y:S01]  /*0800*/  FMUL R34, R17, R34 ;  /* 0x0000002211227220 */ /* 0x000fe20000400000 */
[----:B-1----:R-:W-:Y:S01]  /*0810*/  FMUL R36, R36, R37 ;  /* 0x0000002524247220 */ /* 0x002fe20000400000 */
[----:B------:R-:W-:Y:S01]  /*0820*/  FSETP.GEU.AND P5, PT, R40, 1.175494350822287508e-38, PT ;  /* 0x008000002800780b */ /* 0x000fe20003fae000 */
[----:B----4-:R-:W-:Y:S01]  /*0830*/  FMUL R37, R43, R42 ;  /* 0x0000002a2b257220 */ /* 0x010fe20000400000 */
[----:B------:R-:W1:Y:S01]  /*0840*/  MUFU.SQRT R17, R39 ;  /* 0x0000002700117308 */ /* 0x000e620000002000 */
[----:B0-----:R-:W-:-:S07]  /*0850*/  FSEL R41, R16, 1, P6 ;  /* 0x3f80000010297808 */ /* 0x001fce0003000000 */
[----:B------:R-:W0:Y:S01]  /*0860*/  MUFU.SQRT R43, R18 ;  /* 0x00000012002b7308 */ /* 0x000e220000002000 */
[C---:B------:R-:W-:Y:S01]  /*0870*/  FSETP.GT.AND P3, PT, R45.reuse, 8.50705917302346158658e+37, PT ;  /* 0x7e8000002d00780b */ /* 0x040fe20003f64000 */
[----:B------:R-:W-:Y:S01]  /*0880*/  @P6 FMUL R40, R40, 0.25 ;  /* 0x3e80000028286820 */ /* 0x000fe20000400000 */
[----:B------:R-:W-:Y:S01]  /*0890*/  FSETP.GEU.AND P6, PT, R45, 1.175494350822287508e-38, PT ;  /* 0x008000002d00780b */ /* 0x000fe20003fce000 */
[----:B------:R-:W-:Y:S02]  /*08a0*/  @!P5 FMUL R41, R41, 16777216 ;  /* 0x4b8000002929d820 */ /* 0x000fe40000400000 */
[----:B------:R-:W-:Y:S01]  /*08b0*/  @!P5 FMUL R40, R40, 16777216 ;  /* 0x4b8000002828d820 */ /* 0x000fe20000400000 */
[C---:B-1----:R-:W-:Y:S02]  /*08c0*/  FSETP.GT.AND P5, PT, R17.reuse, 8.50705917302346158658e+37, PT ;  /* 0x7e8000001100780b */ /* 0x042fe40003fa4000 */
[----:B------:R-:W-:Y:S02]  /*08d0*/  FSETP.GEU.AND P2, PT, R17, 1.175494350822287508e-38, PT ;  /* 0x008000001100780b */ /* 0x000fe40003f4e000 */
[----:B------:R-:W-:-:S02]  /*08e0*/  FSEL R39, R16, 1, P3 ;  /* 0x3f80000010277808 */ /* 0x000fc40001800000 */
[----:B0-----:R-:W-:Y:S01]  /*08f0*/  FSETP.GT.AND P4, PT, R43, 8.50705917302346158658e+37, PT ;  /* 0x7e8000002b00780b */ /* 0x001fe20003f84000 */
[----:B------:R-:W-:Y:S01]  /*0900*/  @P3 FMUL R45, R45, 0.25 ;  /* 0x3e8000002d2d3820 */ /* 0x000fe20000400000 */
[----:B------:R-:W-:Y:S01]  /*0910*/  FSETP.GEU.AND P3, PT, R43, 1.175494350822287508e-38, PT ;  /* 0x008000002b00780b */ /* 0x000fe20003f6e000 */
[----:B------:R-:W0:Y:S02]  /*0920*/  MUFU.RCP R40, R40 ;  /* 0x0000002800287308 */ /* 0x000e240000001000 */
[----:B------:R-:W-:Y:S01]  /*0930*/  @!P6 FMUL R45, R45, 16777216 ;  /* 0x4b8000002d2de820 */ /* 0x000fe20000400000 */
[----:B------:R-:W-:Y:S01]  /*0940*/  FADD R44, R38, 0.0010000000474974513054 ;  /* 0x3a83126f262c7421 */ /* 0x000fe20000000000 */
[----:B------:R-:W-:-:S04]  /*0950*/  @P5 FMUL R17, R17, 0.25 ;  /* 0x3e80000011115820 */ /* 0x000fc80000400000 */
[----:B------:R-:W1:Y:S02]  /*0960*/  MUFU.RCP R18, R45 ;  /* 0x0000002d00127308 */ /* 0x000e640000001000 */
[----:B------:R-:W-:Y:S01]  /*0970*/  @P4 FMUL R43, R43, 0.25 ;  /* 0x3e8000002b2b4820 */ /* 0x000fe20000400000 */
[----:B------:R-:W-:-:S03]  /*0980*/  @!P2 FMUL R17, R17, 16777216 ;  /* 0x4b8000001111a820 */ /* 0x000fc60000400000 */
[----:B------:R-:W-:Y:S02]  /*0990*/  @!P3 FMUL R43, R43, 16777216 ;  /* 0x4b8000002b2bb820 */ /* 0x000fe40000400000 */
[----:B------:R-:W4:Y:S01]  /*09a0*/  MUFU.SQRT R44, R44 ;  /* 0x0000002c002c7308 */ /* 0x000f220000002000 */
[----:B0-----:R-:W-:Y:S01]  /*09b0*/  FMUL R38, R40, R41 ;  /* 0x0000002928267220 */ /* 0x001fe20000400000 */
[----:B------:R-:W-:-:S06]  /*09c0*/  @!P6 FMUL R39, R39, 16777216 ;  /* 0x4b8000002727e820 */ /* 0x000fcc0000400000 */
[----:B------:R-:W0:Y:S01]  /*09d0*/  MUFU.RCP R17, R17 ;  /* 0x0000001100117308 */ /* 0x000e220000001000 */
[----:B-1----:R-:W-:Y:S01]  /*09e0*/  FMUL R39, R18, R39 ;  /* 0x0000002712277220 */ /* 0x002fe20000400000 */
[----:B------:R-:W-:-:S06]  /*09f0*/  FSEL R40, R16, 1, P5 ;  /* 0x3f80000010287808 */ /* 0x000fcc0002800000 */
[----:B------:R5:W1:Y:S01]  /*0a00*/  MUFU.RCP R41, R43 ;  /* 0x0000002b00297308 */ /* 0x000a620000001000 */
[----:B------:R-:W-:Y:S01]  /*0a10*/  FSEL R18, R16, 1, P4 ;  /* 0x3f80000010127808 */ /* 0x000fe20002000000 */
[----:B------:R-:W-:Y:S01]  /*0a20*/  @!P2 FMUL R40, R40, 16777216 ;  /* 0x4b8000002828a820 */ /* 0x000fe20000400000 */
[----:B----4-:R-:W-:-:S03]  /*0a30*/  FSETP.GT.AND P6, PT, R44, 8.50705917302346158658e+37, PT ;  /* 0x7e8000002c00780b */ /* 0x010fc60003fc4000 */
[----:B------:R-:W-:Y:S01]  /*0a40*/  @!P3 FMUL R18, R18, 16777216 ;  /* 0x4b8000001212b820 */ /* 0x000fe20000400000 */
[----:B------:R-:W-:Y:S01]  /*0a50*/  FSEL R45, R16, 1, P6 ;  /* 0x3f800000102d7808 */ /* 0x000fe20003000000 */
[----:B0-----:R-:W-:Y:S01]  /*0a60*/  FMUL R40, R17, R40 ;  /* 0x0000002811287220 */ /* 0x001fe20000400000 */
[----:B-----5:R-:W-:Y:S01]  /*0a70*/  FADD R43, -R19, R12 ;  /* 0x0000000c132b7221 */ /* 0x020fe20000000100 */
[----:B------:R-:W-:Y:S01]  /*0a80*/  CS2R R16, SRZ ;  /* 0x0000000000107805 */ /* 0x000fe2000001ff00 */
[----:B-1----:R-:W-:Y:S01]  /*0a90*/  FMUL R41, R41, R18 ;  /* 0x0000001229297220 */ /* 0x002fe20000400000 */
[----:B------:R-:W-:-:S06]  /*0aa0*/  CS2R R18, SRZ ;  /* 0x0000000000127805 */ /* 0x000fcc000001ff00 */
[----:B------:R-:W4:Y:S01]  /*0ab0*/  @!P0 LDG.E.128 R16, desc[UR4][R26.64+0x800] ;  /* 0x000800041a108981 */ /* 0x000f22000c1e1d00 */
[C---:B------:R-:W-:Y:S01]  /*0ac0*/  FSETP.GEU.AND P5, PT, R44.reuse, 1.175494350822287508e-38, PT ;  /* 0x008000002c00780b */ /* 0x040fe20003fae000 */
[----:B------:R-:W-:-:S12]  /*0ad0*/  @P6 FMUL R44, R44, 0.25 ;  /* 0x3e8000002c2c6820 */ /* 0x000fd80000400000 */
[----:B------:R-:W-:-:S04]  /*0ae0*/  @!P5 FMUL R44, R44, 16777216 ;  /* 0x4b8000002c2cd820 */ /* 0x000fc80000400000 */
[----:B------:R-:W0:Y:S01]  /*0af0*/  MUFU.RCP R42, R44 ;  /* 0x0000002c002a7308 */ /* 0x000e220000001000 */
[----:B------:R-:W-:Y:S01]  /*0b00*/  @!P5 FMUL R45, R45, 16777216 ;  /* 0x4b8000002d2dd820 */ /* 0x000fe20000400000 */
[----:B------:R-:W-:Y:S01]  /*0b10*/  FADD R14, -R31, R14 ;  /* 0x0000000e1f0e7221 */ /* 0x000fe20000000100 */
[----:B------:R-:W-:Y:S02]  /*0b20*/  FADD R15, -R6, R15 ;  /* 0x0000000f060f7221 */ /* 0x000fe40000000100 */
[----:B0-----:R-:W-:Y:S01]  /*0b30*/  FMUL R42, R42, R45 ;  /* 0x0000002d2a2a7220 */ /* 0x001fe20000400000 */
[----:B------:R-:W-:Y:S02]  /*0b40*/  FADD R45, -R32, R13 ;  /* 0x0000000d202d7221 */ /* 0x000fe40000000100 */
[----:B------:R-:W0:Y:S01]  /*0b50*/  LDC.64 R12, c[0x0][0x238] ;  /* 0x00008e00ff0c7b82 */ /* 0x000e220000000a00 */
[----:B------:R-:W-:Y:S01]  /*0b60*/  FMUL R34, R34, R43 ;  /* 0x0000002b22227220 */ /* 0x000fe20000400000 */
[----:B------:R-:W-:Y:S01]  /*0b70*/  FMUL R45, R36, R45 ;  /* 0x0000002d242d7220 */ /* 0x000fe20000400000 */
[----:B------:R-:W-:Y:S01]  /*0b80*/  FMUL R14, R37, R14 ;  /* 0x0000000e250e7220 */ /* 0x000fe20000400000 */
[----:B------:R-:W-:Y:S01]  /*0b90*/  FMUL R15, R38, R15 ;  /* 0x0000000f260f7220 */ /* 0x000fe20000400000 */
[----:B------:R-:W-:Y:S01]  /*0ba0*/  FFMA R21, R34, R24, R21 ;  /* 0x0000001822157223 */ /* 0x000fe20000000015 */
[----:B------:R-:W-:Y:S01]  /*0bb0*/  FFMA R2, R45, R25, R2 ;  /* 0x000000192d027223 */ /* 0x000fe20000000002 */
[----:B------:R-:W-:-:S03]  /*0bc0*/  FFMA R14, R14, R22, R3 ;  /* 0x000000160e0e7223 */ /* 0x000fc60000000003 */
[----:B------:R-:W-:Y:S02]  /*0bd0*/  FSETP.GEU.AND P5, PT, R21, RZ, PT ;  /* 0x000000ff1500720b */ /* 0x000fe40003fae000 */
[----:B------:R-:W-:Y:S02]  /*0be0*/  FSETP.GEU.AND P3, PT, R14, RZ, PT ;  /* 0x000000ff0e00720b */ /* 0x000fe40003f6e000 */
[----:B------:R-:W-:Y:S02]  /*0bf0*/  FSETP.GEU.AND P4, PT, R2, RZ, PT ;  /* 0x000000ff0200720b */ /* 0x000fe40003f8e000 */
[----:B------:R-:W-:Y:S01]  /*0c00*/  SEL R14, R14, RZ, P3 ;  /* 0x000000ff0e0e7207 */ /* 0x000fe20001800000 */
[----:B--2---:R-:W-:-:S05]  /*0c10*/  FFMA R15, R15, R23, R0 ;  /* 0x000000170f0f7223 */ /* 0x004fca0000000000 */
[----:B------:R-:W-:-:S04]  /*0c20*/  FSETP.GEU.AND P2, PT, R15, RZ, PT ;  /* 0x000000ff0f00720b */ /* 0x000fc80003f4e000 */
[----:B------:R-:W-:Y:S01]  /*0c30*/  SEL R15, R15, RZ, P2 ;  /* 0x000000ff0f0f7207 */ /* 0x000fe20001000000 */
[----:B----4-:R-:W-:Y:S01]  /*0c40*/  FADD R19, -R20, R19 ;  /* 0x0000001314137221 */ /* 0x010fe20000000100 */
[----:B------:R-:W-:Y:S01]  /*0c50*/  FADD R18, -R11, R18 ;  /* 0x000000120b127221 */ /* 0x000fe20000000100 */
[----:B------:R-:W-:Y:S01]  /*0c60*/  FADD R17, -R10, R17 ;  /* 0x000000110a117221 */ /* 0x000fe20000000100 */
[----:B------:R-:W-:Y:S01]  /*0c70*/  FADD R16, -R9, R16 ;  /* 0x0000001009107221 */ /* 0x000fe20000000100 */
[----:B------:R-:W-:Y:S01]  /*0c80*/  FMUL R42, R42, R19 ;  /* 0x000000132a2a7220 */ /* 0x000fe20000400000 */
[----:B------:R-:W-:Y:S01]  /*0c90*/  FMUL R41, R41, R18 ;  /* 0x0000001229297220 */ /* 0x000fe20000400000 */
[----:B------:R-:W-:Y:S01]  /*0ca0*/  FMUL R17, R40, R17 ;  /* 0x0000001128117220 */ /* 0x000fe20000400000 */
[----:B------:R-:W-:Y:S01]  /*0cb0*/  FMUL R16, R39, R16 ;  /* 0x0000001027107220 */ /* 0x000fe20000400000 */
[----:B0-----:R-:W-:Y:S01]  /*0cc0*/  IMAD.WIDE R10, R29, 0x4, R12 ;  /* 0x000000041d0a7825 */ /* 0x001fe200078e020c */
[----:B------:R-:W-:-:S03]  /*0cd0*/  SEL R13, R2, RZ, P4 ;  /* 0x000000ff020d7207 */ /* 0x000fc60002000000 */
[----:B------:R-:W-:Y:S01]  /*0ce0*/  FFMA R8, R42, R8, R35 ;  /* 0x000000082a087223 */ /* 0x000fe20000000023 */
[----:B------:R-:W-:Y:S01]  /*0cf0*/  SEL R12, R21, RZ, P5 ;  /* 0x000000ff150c7207 */ /* 0x000fe20002800000 */
[----:B---3--:R-:W-:Y:S01]  /*0d00*/  FFMA R7, R41, R7, R30 ;  /* 0x0000000729077223 */ /* 0x008fe2000000001e */
[----:B------:R-:W-:Y:S01]  /*0d10*/  FFMA R5, R17, R5, R28 ;  /* 0x0000000511057223 */ /* 0x000fe2000000001c */
[----:B------:R-:W-:Y:S02]  /*0d20*/  FFMA R4, R16, R4, R33 ;  /* 0x0000000410047223 */ /* 0x000fe40000000021 */
[----:B------:R0:W-:Y:S01]  /*0d30*/  @!P1 STG.E.128 desc[UR4][R10.64], R12 ;  /* 0x0000000c0a009986 */ /* 0x0001e2000c101d04 */
[----:B------:R-:W-:Y:S02]  /*0d40*/  FSETP.GEU.AND P1, PT, R8, RZ, PT ;  /* 0x000000ff0800720b */ /* 0x000fe40003f2e000 */
[----:B------:R-:W-:Y:S02]  /*0d50*/  FSETP.GEU.AND P2, PT, R7, RZ, PT ;  /* 0x000000ff0700720b */ /* 0x000fe40003f4e000 */
[----:B------:R-:W-:-:S02]  /*0d60*/  FSETP.GEU.AND P3, PT, R5, RZ, PT ;  /* 0x000000ff0500720b */ /* 0x000fc40003f6e000 */
[----:B------:R-:W-:Y:S02]  /*0d70*/  FSETP.GEU.AND P4, PT, R4, RZ, PT ;  /* 0x000000ff0400720b */ /* 0x000fe40003f8e000 */
[----:B------:R-:W-:Y:S02]  /*0d80*/  SEL R19, R8, RZ, P1 ;  /* 0x000000ff08137207 */ /* 0x000fe40000800000 */
[----:B------:R-:W-:Y:S02]  /*0d90*/  SEL R18, R7, RZ, P2 ;  /* 0x000000ff07127207 */ /* 0x000fe40001000000 */
[----:B------:R-:W-:Y:S02]  /*0da0*/  SEL R17, R5, RZ, P3 ;  /* 0x000000ff05117207 */ /* 0x000fe40001800000 */
[----:B------:R-:W-:Y:S01]  /*0db0*/  SEL R16, R4, RZ, P4 ;  /* 0x000000ff04107207 */ /* 0x000fe20002000000 */
[----:B0-----:R-:W-:Y:S06]  /*0dc0*/  @P0 EXIT ;  /* 0x000000000000094d */ /* 0x001fec0003800000 */
[----:B------:R-:W-:Y:S01]  /*0dd0*/  STG.E.128 desc[UR4][R10.64+0x800], R16 ;  /* 0x000800100a007986 */ /* 0x000fe2000c101d04 */
[----:B------:R-:W-:Y:S05]  /*0de0*/  EXIT ;  /* 0x000000000000794d */ /* 0x000fea0003800000 */
.L_x_0:
[----:B------:R-:W-:-:S00]  /*0df0*/  BRA `(.L_x_0) ;  /* 0xfffffffc00fc7947 */ /* 0x000fc0000383ffff */
[----:B------:R-:W-:-:S00]  /*0e00*/  NOP ;  /* 0x0000000000007918 */ /* 0x000fc00000000000 */
[----:B------:R-:W-:-:S00]  /*0e10*/  NOP ;  /* 0x0000000000007918 */ /* 0x000fc00000000000 */
[----:B------:R-:W-:-:S00]  /*0e20*/  NOP ;  /* 0x0000000000007918 */ /* 0x000fc00000000000 */
[----:B------:R-:W-:-:S00]  /*0e30*/  NOP ;  /* 0x0000000000007918 */ /* 0x000fc00000000000 */
[----:B------:R-:W-:-:S00]  /*0e40*/  NOP ;  /* 0x0000000000007918 */ /* 0x000fc00000000000 */
[----:B------:R-:W-:-:S00]  /*0e50*/  NOP ;  /* 0x0000000000007918 */ /* 0x000fc00000000000 */
[----:B------:R-:W-:-:S00]  /*0e60*/  NOP ;  /* 0x0000000000007918 */ /* 0x000fc00000000000 */
[----:B------:R-:W-:-:S00]  /*0e70*/  NOP ;  /* 0x0000000000007918 */ /* 0x000fc00000000000 */
.L_x_1:


//--------------------- .nv.global.init           --------------------------
	.section	.nv.global.init,"aw",@progbits
.nv.global.init:
	.type		_$_str,@object
	.size		_$_str,(_$_str_$_2 - _$_str)
_$_str:
        /*0000*/ 	.byte	0x5f, 0x5f, 0x43, 0x55, 0x44, 0x41, 0x5f, 0x46, 0x54, 0x5a, 0x00
	.type		_$_str_$_2,@object
	.size		_$_str_$_2,(.L_1 - _$_str_$_2)
_$_str_$_2:
        /*000b*/ 	.byte	0x5f, 0x5f, 0x43, 0x55, 0x44, 0x41, 0x5f, 0x50, 0x52, 0x45, 0x43, 0x5f, 0x53, 0x51, 0x52, 0x54
        /*001b*/ 	.byte	0x00
.L_1:


//--------------------- .nv.constant0.triton_poi_fused__native_batch_norm_legit_no_training_relu_5 --------------------------
	.section	.nv.constant0.triton_poi_fused__native_batch_norm_legit_no_training_relu_5,"a",@progbits
	.sectionflags	@""
	.align	4
.nv.constant0.triton_poi_fused__native_batch_norm_legit_no_training_relu_5:
	.zero		580
